//
// Generated by NVIDIA NVVM Compiler
//
// Compiler Build ID: CL-36424714
// Cuda compilation tools, release 13.0, V13.0.88
// Based on NVVM 20.0.0
//

.version 9.0
.target sm_100
.address_size 64

.func  (.param .b32 func_retval0) inc
(
	.param .b32 inc_param_0
)
;
.global .align 8 .u64 fun_pointer = inc;

.func  (.param .b32 func_retval0) inc(
	.param .b32 inc_param_0
)
{
	.reg .b32 	%f<3>;

	ld.param.f32 	%f1, [inc_param_0];
	add.f32 	%f2, %f1, 0f40000000;
	st.param.f32 	[func_retval0], %f2;
	ret;

}
	// .globl	_Z7inc_vetPfS_iPFffE
.visible .entry _Z7inc_vetPfS_iPFffE(
	.param .u64 .ptr .align 1 _Z7inc_vetPfS_iPFffE_param_0,
	.param .u64 .ptr .align 1 _Z7inc_vetPfS_iPFffE_param_1,
	.param .u32 _Z7inc_vetPfS_iPFffE_param_2,
	.param .u64 .ptr .align 1 _Z7inc_vetPfS_iPFffE_param_3
)
{
	.reg .pred 	%p<2>;
	.reg .b32 	%r<6>;
	.reg .b32 	%f<3>;
	.reg .b64 	%rd<8>;

	ld.param.u64 	%rd1, [_Z7inc_vetPfS_iPFffE_param_0];
	ld.param.u64 	%rd2, [_Z7inc_vetPfS_iPFffE_param_1];
	ld.param.u32 	%r2, [_Z7inc_vetPfS_iPFffE_param_2];
	mov.u32 	%r3, %tid.x;
	mov.u32 	%r4, %ctaid.x;
	mov.u32 	%r5, %ntid.x;
	mad.lo.s32 	%r1, %r4, %r5, %r3;
	setp.ge.s32 	%p1, %r1, %r2;
	@%p1 bra 	$L__BB1_2;
	cvta.to.global.u64 	%rd3, %rd2;
	cvta.to.global.u64 	%rd4, %rd1;
	mul.wide.s32 	%rd5, %r1, 4;
	add.s64 	%rd6, %rd3, %rd5;
	ld.global.f32 	%f1, [%rd6];
	add.f32 	%f2, %f1, 0f40000000;
	add.s64 	%rd7, %rd4, %rd5;
	st.global.f32 	[%rd7], %f2;
$L__BB1_2:
	ret;

}


// ===== COMPILED SASS (sm_100) =====

	.target	sm_100

	.elftype	@"ET_EXEC"


//--------------------- .note.nv.tkinfo           --------------------------
	.section	.note.nv.tkinfo,"",@"SHT_NOTE"
	.sectionflags	@"SHF_NOTE_NV_TKINFO"
	.tkinfo
        /*0018*/ 	.word	0x00000002
        /*0030*/ 	.string	""
        /*0030*/ 	.string	"ptxas"
        /*0030*/ 	.string	"Cuda compilation tools, release 13.0, V13.0.88"
        /*0030*/ 	.string	"Build cuda_13.0.r13.0/compiler.36424714_0"
        /*0030*/ 	.string	"-arch sm_100 -m 64 "



//--------------------- .note.nv.cuinfo           --------------------------
	.section	.note.nv.cuinfo,"",@"SHT_NOTE"
	.sectionflags	@"SHF_NOTE_NV_CUINFO"
        /*0018*/ 	.short	0x0002
        /*001a*/ 	.short	0x0064
        /*001c*/ 	.short	0x0082
	.zero		2


//--------------------- .nv.info                  --------------------------
	.section	.nv.info,"",@"SHT_CUDA_INFO"
	.align	4


	//----- nvinfo : EIATTR_REGCOUNT
	.align		4
        /*0000*/ 	.byte	0x04, 0x2f
        /*0002*/ 	.short	(.L_2 - .L_1)
	.align		4
.L_1:
        /*0004*/ 	.word	index@(_Z7inc_vetPfS_iPFffE)
        /*0008*/ 	.word	0x0000000a


	//----- nvinfo : EIATTR_FRAME_SIZE
	.align		4
.L_2:
        /*000c*/ 	.byte	0x04, 0x11
        /*000e*/ 	.short	(.L_4 - .L_3)
	.align		4
.L_3:
        /*0010*/ 	.word	index@(_Z7inc_vetPfS_iPFffE)
        /*0014*/ 	.word	0x00000000


	//----- nvinfo : EIATTR_MIN_STACK_SIZE
	.align		4
.L_4:
        /*0018*/ 	.byte	0x04, 0x12
        /*001a*/ 	.short	(.L_6 - .L_5)
	.align		4
.L_5:
        /*001c*/ 	.word	index@(_Z7inc_vetPfS_iPFffE)
        /*0020*/ 	.word	0x00000000
.L_6:


//--------------------- .nv.compat                --------------------------
	.section	.nv.compat,"",@"SHT_CUDA_COMPAT_INFO"
	.align	4
        /*0000*/ 	.byte	0x02, 0x09, 0x00, 0x00, 0x02, 0x02, 0x01, 0x00, 0x02, 0x05, 0x05, 0x00, 0x03, 0x07, 0x01, 0x01
        /*0010*/ 	.byte	0x02, 0x03, 0x00, 0x00, 0x02, 0x06, 0x01, 0x00, 0x04, 0x0b, 0x08, 0x00, 0x09, 0x00, 0x00, 0x00
        /*0020*/ 	.byte	0x00, 0x00, 0x00, 0x00


//--------------------- .nv.info._Z7inc_vetPfS_iPFffE --------------------------
	.section	.nv.info._Z7inc_vetPfS_iPFffE,"",@"SHT_CUDA_INFO"
	.sectionflags	@""
	.align	4


	//----- nvinfo : EIATTR_CUDA_API_VERSION
	.align		4
        /*0000*/ 	.byte	0x04, 0x37
        /*0002*/ 	.short	(.L_8 - .L_7)
.L_7:
        /*0004*/ 	.word	0x00000082


	//----- nvinfo : EIATTR_KPARAM_INFO
	.align		4
.L_8:
        /*0008*/ 	.byte	0x04, 0x17
        /*000a*/ 	.short	(.L_10 - .L_9)
.L_9:
        /*000c*/ 	.word	0x00000000
        /*0010*/ 	.short	0x0003
        /*0012*/ 	.short	0x0018
        /*0014*/ 	.byte	0x00, 0xf5, 0x21, 0x00


	//----- nvinfo : EIATTR_KPARAM_INFO
	.align		4
.L_10:
        /*0018*/ 	.byte	0x04, 0x17
        /*001a*/ 	.short	(.L_12 - .L_11)
.L_11:
        /*001c*/ 	.word	0x00000000
        /*0020*/ 	.short	0x0002
        /*0022*/ 	.short	0x0010
        /*0024*/ 	.byte	0x00, 0xf0, 0x11, 0x00


	//----- nvinfo : EIATTR_KPARAM_INFO
	.align		4
.L_12:
        /*0028*/ 	.byte	0x04, 0x17
        /*002a*/ 	.short	(.L_14 - .L_13)
.L_13:
        /*002c*/ 	.word	0x00000000
        /*0030*/ 	.short	0x0001
        /*0032*/ 	.short	0x0008
        /*0034*/ 	.byte	0x00, 0xf5, 0x21, 0x00


	//----- nvinfo : EIATTR_KPARAM_INFO
	.align		4
.L_14:
        /*0038*/ 	.byte	0x04, 0x17
        /*003a*/ 	.short	(.L_16 - .L_15)
.L_15:
        /*003c*/ 	.word	0x00000000
        /*0040*/ 	.short	0x0000
        /*0042*/ 	.short	0x0000
        /*0044*/ 	.byte	0x00, 0xf5, 0x21, 0x00


	//----- nvinfo : EIATTR_SPARSE_MMA_MASK
	.align		4
.L_16:
        /*0048*/ 	.byte	0x03, 0x50
        /*004a*/ 	.short	0x0000


	//----- nvinfo : EIATTR_MAXREG_COUNT
	.align		4
        /*004c*/ 	.byte	0x03, 0x1b
        /*004e*/ 	.short	0x00ff


	//----- nvinfo : EIATTR_MERCURY_ISA_VERSION
	.align		4
        /*0050*/ 	.byte	0x03, 0x5f
        /*0052*/ 	.short	0x0101


	//----- nvinfo : EIATTR_VRC_CTA_INIT_COUNT
	.align		4
        /*0054*/ 	.byte	0x02, 0x4a
	.zero		1
	.zero		1


	//----- nvinfo : EIATTR_EXIT_INSTR_OFFSETS
	.align		4
        /*0058*/ 	.byte	0x04, 0x1c
        /*005a*/ 	.short	(.L_18 - .L_17)


	//   ....[0]....
.L_17:
        /*005c*/ 	.word	0x00000070


	//   ....[1]....
        /*0060*/ 	.word	0x00000100


	//----- nvinfo : EIATTR_CBANK_PARAM_SIZE
	.align		4
.L_18:
        /*0064*/ 	.byte	0x03, 0x19
        /*0066*/ 	.short	0x0020


	//----- nvinfo : EIATTR_PARAM_CBANK
	.align		4
        /*0068*/ 	.byte	0x04, 0x0a
        /*006a*/ 	.short	(.L_20 - .L_19)
	.align		4
.L_19:
        /*006c*/ 	.word	index@(.nv.constant0._Z7inc_vetPfS_iPFffE)
        /*0070*/ 	.short	0x0380
        /*0072*/ 	.short	0x0020


	//----- nvinfo : EIATTR_SW_WAR
	.align		4
.L_20:
        /*0074*/ 	.byte	0x04, 0x36
        /*0076*/ 	.short	(.L_22 - .L_21)
.L_21:
        /*0078*/ 	.word	0x00000008
.L_22:


//--------------------- .nv.callgraph             --------------------------
	.section	.nv.callgraph,"",@"SHT_CUDA_CALLGRAPH"
	.align	4
	.sectionentsize	8
	.align		4
        /*0000*/ 	.word	0x00000000
	.align		4
        /*0004*/ 	.word	0xffffffff
	.align		4
        /*0008*/ 	.word	0x00000000
	.align		4
        /*000c*/ 	.word	0xfffffffe
	.align		4
        /*0010*/ 	.word	0x00000000
	.align		4
        /*0014*/ 	.word	0xfffffffd
	.align		4
        /*0018*/ 	.word	0x00000000
	.align		4
        /*001c*/ 	.word	0xfffffffc


//--------------------- .nv.constant4             --------------------------
	.section	.nv.constant4,"a",@progbits
	.align	8
	.align		8
.nv.constant4:
        /*0000*/ 	.dword	fun_pointer


//--------------------- .text._Z7inc_vetPfS_iPFffE --------------------------
	.section	.text._Z7inc_vetPfS_iPFffE,"ax",@progbits
	.align	128
        .global         _Z7inc_vetPfS_iPFffE
        .type           _Z7inc_vetPfS_iPFffE,@function
        .size           _Z7inc_vetPfS_iPFffE,(.L_x_1 - _Z7inc_vetPfS_iPFffE)
        .other          _Z7inc_vetPfS_iPFffE,@"STO_CUDA_ENTRY STV_DEFAULT"
_Z7inc_vetPfS_iPFffE:
.text._Z7inc_vetPfS_iPFffE:
[----:B------:R-:W-:Y:S01]  /*0000*/  LDC R1, c[0x0][0x37c] ;  /* 0x0000df00ff017b82 */ /* 0x000fe20000000800 */
[----:B------:R-:W0:Y:S07]  /*0010*/  S2R R7, SR_TID.X ;  /* 0x0000000000077919 */ /* 0x000e2e0000002100 */
[----:B------:R-:W0:Y:S01]  /*0020*/  S2UR UR4, SR_CTAID.X ;  /* 0x00000000000479c3 */ /* 0x000e220000002500 */
[----:B------:R-:W1:Y:S07]  /*0030*/  LDCU UR5, c[0x0][0x390] ;  /* 0x00007200ff0577ac */ /* 0x000e6e0008000800 */
[----:B------:R-:W0:Y:S02]  /*0040*/  LDC R0, c[0x0][0x360] ;  /* 0x0000d800ff007b82 */ /* 0x000e240000000800 */
[----:B0-----:R-:W-:-:S05]  /*0050*/  IMAD R7, R0, UR4, R7 ;  /* 0x0000000400077c24 */ /* 0x001fca000f8e0207 */
[----:B-1----:R-:W-:-:S13]  /*0060*/  ISETP.GE.AND P0, PT, R7, UR5, PT ;  /* 0x0000000507007c0c */ /* 0x002fda000bf06270 */
[----:B------:R-:W-:Y:S05]  /*0070*/  @P0 EXIT ;  /* 0x000000000000094d */ /* 0x000fea0003800000 */
[----:B------:R-:W0:Y:S01]  /*0080*/  LDC.64 R2, c[0x0][0x388] ;  /* 0x0000e200ff027b82 */ /* 0x000e220000000a00 */
[----:B------:R-:W1:Y:S07]  /*0090*/  LDCU.64 UR4, c[0x0][0x358] ;  /* 0x00006b00ff0477ac */ /* 0x000e6e0008000a00 */
[----:B------:R-:W2:Y:S01]  /*00a0*/  LDC.64 R4, c[0x0][0x380] ;  /* 0x0000e000ff047b82 */ /* 0x000ea20000000a00 */
[----:B0-----:R-:W-:-:S06]  /*00b0*/  IMAD.WIDE R2, R7, 0x4, R2 ;  /* 0x0000000407027825 */ /* 0x001fcc00078e0202 */
[----:B-1----:R-:W3:Y:S01]  /*00c0*/  LDG.E R2, desc[UR4][R2.64] ;  /* 0x0000000402027981 */ /* 0x002ee2000c1e1900 */
[----:B--2---:R-:W-:-:S04]  /*00d0*/  IMAD.WIDE R4, R7, 0x4, R4 ;  /* 0x0000000407047825 */ /* 0x004fc800078e0204 */
[----:B---3--:R-:W-:-:S05]  /*00e0*/  FADD R7, R2, 2 ;  /* 0x4000000002077421 */ /* 0x008fca0000000000 */
[----:B------:R-:W-:Y:S01]  /*00f0*/  STG.E desc[UR4][R4.64], R7 ;  /* 0x0000000704007986 */ /* 0x000fe2000c101904 */
[----:B------:R-:W-:Y:S05]  /*0100*/  EXIT ;  /* 0x000000000000794d */ /* 0x000fea0003800000 */
.L_x_0:
[----:B------:R-:W-:-:S00]  /*0110*/  BRA `(.L_x_0) ;  /* 0xfffffffc00fc7947 */ /* 0x000fc0000383ffff */
[----:B------:R-:W-:-:S00]  /*0120*/  NOP ;  /* 0x0000000000007918 */ /* 0x000fc00000000000 */
        /* <DEDUP_REMOVED lines=13> */
.L_x_1:


//--------------------- .nv.global.init           --------------------------
	.section	.nv.global.init,"aw",@progbits
	.align	8
.nv.global.init:
	.type		fun_pointer,@object
	.size		fun_pointer,(.L_0 - fun_pointer)
fun_pointer:
        /*0000*/ 	.byte	0x01, 0x00, 0x00, 0x00, 0x00, 0x00, 0x00, 0x00
.L_0:


//--------------------- .nv.shared.reserved.0     --------------------------
	.section	.nv.shared.reserved.0,"aw",@nobits
	.weak		__nv_reservedSMEM_offset_0_alias
	.size		__nv_reservedSMEM_offset_0_alias, 0, 64
	.other		__nv_reservedSMEM_offset_0_alias,@"STO_CUDA_RESERVED_SHARED STV_DEFAULT"
__nv_reservedSMEM_offset_0_alias:
	.zero		0
	.zero		64


//--------------------- .nv.constant0._Z7inc_vetPfS_iPFffE --------------------------
	.section	.nv.constant0._Z7inc_vetPfS_iPFffE,"a",@progbits
	.sectionflags	@""
	.align	4
.nv.constant0._Z7inc_vetPfS_iPFffE:
	.zero		928


//--------------------- SYMBOLS --------------------------

	.type		.nv.reservedSmem.offset0,@object
	.size		.nv.reservedSmem.offset0,0x4
